//
// Generated by NVIDIA NVVM Compiler
//
// Compiler Build ID: CL-36424714
// Cuda compilation tools, release 13.0, V13.0.88
// Based on NVVM 20.0.0
//

.version 9.0
.target sm_100
.address_size 64

	// .globl	_Z16smoothing_kernelPK8PPMPixelPS_ii

.visible .entry _Z16smoothing_kernelPK8PPMPixelPS_ii(
	.param .u64 .ptr .align 1 _Z16smoothing_kernelPK8PPMPixelPS_ii_param_0,
	.param .u64 .ptr .align 1 _Z16smoothing_kernelPK8PPMPixelPS_ii_param_1,
	.param .u32 _Z16smoothing_kernelPK8PPMPixelPS_ii_param_2,
	.param .u32 _Z16smoothing_kernelPK8PPMPixelPS_ii_param_3
)
{
	.reg .pred 	%p<87>;
	.reg .b32 	%r<327>;
	.reg .b64 	%rd<59>;

	ld.param.u64 	%rd3, [_Z16smoothing_kernelPK8PPMPixelPS_ii_param_0];
	ld.param.u64 	%rd2, [_Z16smoothing_kernelPK8PPMPixelPS_ii_param_1];
	ld.param.u32 	%r149, [_Z16smoothing_kernelPK8PPMPixelPS_ii_param_2];
	ld.param.u32 	%r150, [_Z16smoothing_kernelPK8PPMPixelPS_ii_param_3];
	cvta.to.global.u64 	%rd1, %rd3;
	mov.u32 	%r151, %ctaid.y;
	mov.u32 	%r152, %ntid.y;
	mov.u32 	%r153, %tid.y;
	mad.lo.s32 	%r1, %r151, %r152, %r153;
	mov.u32 	%r154, %ctaid.x;
	mov.u32 	%r155, %ntid.x;
	mov.u32 	%r156, %tid.x;
	mad.lo.s32 	%r2, %r154, %r155, %r156;
	setp.ge.s32 	%p1, %r1, %r150;
	setp.ge.s32 	%p2, %r2, %r149;
	or.pred  	%p3, %p2, %p1;
	@%p3 bra 	$L__BB0_45;
	add.s32 	%r251, %r1, -7;
	add.s32 	%r4, %r1, 7;
	add.s32 	%r5, %r2, -7;
	add.s32 	%r158, %r2, 7;
	max.s32 	%r159, %r5, %r158;
	sub.s32 	%r160, %r159, %r2;
	add.s32 	%r161, %r160, 8;
	add.s32 	%r6, %r160, 7;
	and.b32  	%r7, %r161, 7;
	add.s32 	%r8, %r7, -1;
	and.b32  	%r9, %r161, 3;
	and.b32  	%r10, %r161, 1;
	and.b32  	%r162, %r161, -8;
	neg.s32 	%r11, %r162;
	mov.b32 	%r326, 0;
	mov.u32 	%r325, %r326;
	mov.u32 	%r324, %r326;
$L__BB0_2:
	mov.u32 	%r12, %r251;
	setp.lt.u32 	%p4, %r6, 7;
	mul.lo.s32 	%r16, %r12, %r149;
	mov.u32 	%r307, %r5;
	@%p4 bra 	$L__BB0_22;
	add.s32 	%r256, %r2, %r16;
	mov.u32 	%r255, %r11;
	mov.u32 	%r257, %r2;
$L__BB0_4:
	.pragma "nounroll";
	setp.ge.s32 	%p5, %r12, %r150;
	add.s32 	%r24, %r257, -7;
	or.b32  	%r164, %r24, %r12;
	setp.lt.s32 	%p6, %r164, 0;
	setp.ge.s32 	%p7, %r24, %r149;
	or.pred  	%p8, %p7, %p5;
	or.pred  	%p9, %p8, %p6;
	@%p9 bra 	$L__BB0_6;
	add.s32 	%r165, %r256, -7;
	mul.wide.s32 	%rd4, %r165, 3;
	add.s64 	%rd5, %rd1, %rd4;
	ld.global.u8 	%r166, [%rd5];
	add.s32 	%r324, %r324, %r166;
	ld.global.u8 	%r167, [%rd5+2];
	add.s32 	%r325, %r325, %r167;
	ld.global.u8 	%r168, [%rd5+1];
	add.s32 	%r326, %r326, %r168;
$L__BB0_6:
	add.s32 	%r31, %r24, 1;
	or.b32  	%r169, %r31, %r12;
	setp.lt.s32 	%p11, %r169, 0;
	setp.ge.s32 	%p12, %r31, %r149;
	or.pred  	%p13, %p12, %p5;
	or.pred  	%p14, %p13, %p11;
	@%p14 bra 	$L__BB0_8;
	cvt.s64.s32 	%rd6, %r16;
	cvt.s64.s32 	%rd7, %r24;
	add.s64 	%rd8, %rd7, %rd6;
	mad.lo.s64 	%rd9, %rd8, 3, %rd1;
	ld.global.u8 	%r170, [%rd9+3];
	add.s32 	%r324, %r324, %r170;
	ld.global.u8 	%r171, [%rd9+5];
	add.s32 	%r325, %r325, %r171;
	ld.global.u8 	%r172, [%rd9+4];
	add.s32 	%r326, %r326, %r172;
$L__BB0_8:
	add.s32 	%r38, %r31, 1;
	or.b32  	%r173, %r38, %r12;
	setp.lt.s32 	%p16, %r173, 0;
	setp.ge.s32 	%p17, %r38, %r149;
	or.pred  	%p18, %p17, %p5;
	or.pred  	%p19, %p18, %p16;
	@%p19 bra 	$L__BB0_10;
	cvt.s64.s32 	%rd10, %r16;
	cvt.s64.s32 	%rd11, %r24;
	add.s64 	%rd12, %rd11, %rd10;
	mad.lo.s64 	%rd13, %rd12, 3, %rd1;
	ld.global.u8 	%r174, [%rd13+6];
	add.s32 	%r324, %r324, %r174;
	ld.global.u8 	%r175, [%rd13+8];
	add.s32 	%r325, %r325, %r175;
	ld.global.u8 	%r176, [%rd13+7];
	add.s32 	%r326, %r326, %r176;
$L__BB0_10:
	add.s32 	%r45, %r38, 1;
	or.b32  	%r177, %r45, %r12;
	setp.lt.s32 	%p21, %r177, 0;
	setp.ge.s32 	%p22, %r45, %r149;
	or.pred  	%p23, %p22, %p5;
	or.pred  	%p24, %p23, %p21;
	@%p24 bra 	$L__BB0_12;
	cvt.s64.s32 	%rd14, %r16;
	cvt.s64.s32 	%rd15, %r24;
	add.s64 	%rd16, %rd15, %rd14;
	mad.lo.s64 	%rd17, %rd16, 3, %rd1;
	ld.global.u8 	%r178, [%rd17+9];
	add.s32 	%r324, %r324, %r178;
	ld.global.u8 	%r179, [%rd17+11];
	add.s32 	%r325, %r325, %r179;
	ld.global.u8 	%r180, [%rd17+10];
	add.s32 	%r326, %r326, %r180;
$L__BB0_12:
	add.s32 	%r52, %r45, 1;
	or.b32  	%r181, %r52, %r12;
	setp.lt.s32 	%p26, %r181, 0;
	setp.ge.s32 	%p27, %r52, %r149;
	or.pred  	%p28, %p27, %p5;
	or.pred  	%p29, %p28, %p26;
	@%p29 bra 	$L__BB0_14;
	cvt.s64.s32 	%rd18, %r16;
	cvt.s64.s32 	%rd19, %r24;
	add.s64 	%rd20, %rd19, %rd18;
	mad.lo.s64 	%rd21, %rd20, 3, %rd1;
	ld.global.u8 	%r182, [%rd21+12];
	add.s32 	%r324, %r324, %r182;
	ld.global.u8 	%r183, [%rd21+14];
	add.s32 	%r325, %r325, %r183;
	ld.global.u8 	%r184, [%rd21+13];
	add.s32 	%r326, %r326, %r184;
$L__BB0_14:
	add.s32 	%r59, %r52, 1;
	or.b32  	%r185, %r59, %r12;
	setp.lt.s32 	%p31, %r185, 0;
	setp.ge.s32 	%p32, %r59, %r149;
	or.pred  	%p33, %p32, %p5;
	or.pred  	%p34, %p33, %p31;
	@%p34 bra 	$L__BB0_16;
	cvt.s64.s32 	%rd22, %r16;
	cvt.s64.s32 	%rd23, %r24;
	add.s64 	%rd24, %rd23, %rd22;
	mad.lo.s64 	%rd25, %rd24, 3, %rd1;
	ld.global.u8 	%r186, [%rd25+15];
	add.s32 	%r324, %r324, %r186;
	ld.global.u8 	%r187, [%rd25+17];
	add.s32 	%r325, %r325, %r187;
	ld.global.u8 	%r188, [%rd25+16];
	add.s32 	%r326, %r326, %r188;
$L__BB0_16:
	add.s32 	%r66, %r59, 1;
	or.b32  	%r189, %r66, %r12;
	setp.lt.s32 	%p36, %r189, 0;
	setp.ge.s32 	%p37, %r66, %r149;
	or.pred  	%p38, %p37, %p5;
	or.pred  	%p39, %p38, %p36;
	@%p39 bra 	$L__BB0_18;
	cvt.s64.s32 	%rd26, %r16;
	cvt.s64.s32 	%rd27, %r24;
	add.s64 	%rd28, %rd27, %rd26;
	mad.lo.s64 	%rd29, %rd28, 3, %rd1;
	ld.global.u8 	%r190, [%rd29+18];
	add.s32 	%r324, %r324, %r190;
	ld.global.u8 	%r191, [%rd29+20];
	add.s32 	%r325, %r325, %r191;
	ld.global.u8 	%r192, [%rd29+19];
	add.s32 	%r326, %r326, %r192;
$L__BB0_18:
	add.s32 	%r193, %r66, 1;
	or.b32  	%r194, %r193, %r12;
	setp.lt.s32 	%p41, %r194, 0;
	setp.ge.s32 	%p42, %r193, %r149;
	or.pred  	%p43, %p42, %p5;
	or.pred  	%p44, %p43, %p41;
	@%p44 bra 	$L__BB0_20;
	cvt.s64.s32 	%rd30, %r16;
	cvt.s64.s32 	%rd31, %r24;
	add.s64 	%rd32, %rd31, %rd30;
	mad.lo.s64 	%rd33, %rd32, 3, %rd1;
	ld.global.u8 	%r195, [%rd33+21];
	add.s32 	%r324, %r324, %r195;
	ld.global.u8 	%r196, [%rd33+23];
	add.s32 	%r325, %r325, %r196;
	ld.global.u8 	%r197, [%rd33+22];
	add.s32 	%r326, %r326, %r197;
$L__BB0_20:
	add.s32 	%r257, %r257, 8;
	add.s32 	%r256, %r256, 8;
	add.s32 	%r255, %r255, 8;
	setp.ne.s32 	%p45, %r255, 0;
	@%p45 bra 	$L__BB0_4;
	add.s32 	%r307, %r257, -7;
$L__BB0_22:
	setp.eq.s32 	%p46, %r7, 0;
	@%p46 bra 	$L__BB0_43;
	setp.lt.u32 	%p47, %r8, 3;
	@%p47 bra 	$L__BB0_33;
	setp.ge.s32 	%p48, %r12, %r150;
	or.b32  	%r199, %r307, %r12;
	setp.lt.s32 	%p49, %r199, 0;
	setp.ge.s32 	%p50, %r307, %r149;
	or.pred  	%p51, %p50, %p48;
	or.pred  	%p52, %p51, %p49;
	@%p52 bra 	$L__BB0_26;
	add.s32 	%r200, %r307, %r16;
	mul.wide.s32 	%rd34, %r200, 3;
	add.s64 	%rd35, %rd1, %rd34;
	ld.global.u8 	%r201, [%rd35];
	add.s32 	%r324, %r324, %r201;
	ld.global.u8 	%r202, [%rd35+2];
	add.s32 	%r325, %r325, %r202;
	ld.global.u8 	%r203, [%rd35+1];
	add.s32 	%r326, %r326, %r203;
$L__BB0_26:
	setp.ge.s32 	%p53, %r12, %r150;
	add.s32 	%r204, %r307, 1;
	or.b32  	%r205, %r204, %r12;
	setp.lt.s32 	%p54, %r205, 0;
	setp.ge.s32 	%p55, %r204, %r149;
	or.pred  	%p56, %p55, %p53;
	or.pred  	%p57, %p56, %p54;
	@%p57 bra 	$L__BB0_28;
	cvt.s64.s32 	%rd36, %r16;
	cvt.s64.s32 	%rd37, %r307;
	add.s64 	%rd38, %rd37, %rd36;
	mad.lo.s64 	%rd39, %rd38, 3, %rd1;
	ld.global.u8 	%r206, [%rd39+3];
	add.s32 	%r324, %r324, %r206;
	ld.global.u8 	%r207, [%rd39+5];
	add.s32 	%r325, %r325, %r207;
	ld.global.u8 	%r208, [%rd39+4];
	add.s32 	%r326, %r326, %r208;
$L__BB0_28:
	setp.ge.s32 	%p58, %r12, %r150;
	add.s32 	%r209, %r307, 2;
	or.b32  	%r210, %r209, %r12;
	setp.lt.s32 	%p59, %r210, 0;
	setp.ge.s32 	%p60, %r209, %r149;
	or.pred  	%p61, %p60, %p58;
	or.pred  	%p62, %p61, %p59;
	@%p62 bra 	$L__BB0_30;
	cvt.s64.s32 	%rd40, %r16;
	cvt.s64.s32 	%rd41, %r307;
	add.s64 	%rd42, %rd41, %rd40;
	mad.lo.s64 	%rd43, %rd42, 3, %rd1;
	ld.global.u8 	%r211, [%rd43+6];
	add.s32 	%r324, %r324, %r211;
	ld.global.u8 	%r212, [%rd43+8];
	add.s32 	%r325, %r325, %r212;
	ld.global.u8 	%r213, [%rd43+7];
	add.s32 	%r326, %r326, %r213;
$L__BB0_30:
	setp.ge.s32 	%p63, %r12, %r150;
	add.s32 	%r214, %r307, 3;
	or.b32  	%r215, %r214, %r12;
	setp.lt.s32 	%p64, %r215, 0;
	setp.ge.s32 	%p65, %r214, %r149;
	or.pred  	%p66, %p65, %p63;
	or.pred  	%p67, %p66, %p64;
	@%p67 bra 	$L__BB0_32;
	cvt.s64.s32 	%rd44, %r16;
	cvt.s64.s32 	%rd45, %r307;
	add.s64 	%rd46, %rd45, %rd44;
	mad.lo.s64 	%rd47, %rd46, 3, %rd1;
	ld.global.u8 	%r216, [%rd47+9];
	add.s32 	%r324, %r324, %r216;
	ld.global.u8 	%r217, [%rd47+11];
	add.s32 	%r325, %r325, %r217;
	ld.global.u8 	%r218, [%rd47+10];
	add.s32 	%r326, %r326, %r218;
$L__BB0_32:
	add.s32 	%r307, %r307, 4;
$L__BB0_33:
	setp.eq.s32 	%p68, %r9, 0;
	@%p68 bra 	$L__BB0_43;
	setp.eq.s32 	%p69, %r9, 1;
	@%p69 bra 	$L__BB0_40;
	setp.ge.s32 	%p70, %r12, %r150;
	or.b32  	%r220, %r307, %r12;
	setp.lt.s32 	%p71, %r220, 0;
	setp.ge.s32 	%p72, %r307, %r149;
	or.pred  	%p73, %p72, %p70;
	or.pred  	%p74, %p73, %p71;
	@%p74 bra 	$L__BB0_37;
	add.s32 	%r221, %r307, %r16;
	mul.wide.s32 	%rd48, %r221, 3;
	add.s64 	%rd49, %rd1, %rd48;
	ld.global.u8 	%r222, [%rd49];
	add.s32 	%r324, %r324, %r222;
	ld.global.u8 	%r223, [%rd49+2];
	add.s32 	%r325, %r325, %r223;
	ld.global.u8 	%r224, [%rd49+1];
	add.s32 	%r326, %r326, %r224;
$L__BB0_37:
	setp.ge.s32 	%p75, %r12, %r150;
	add.s32 	%r225, %r307, 1;
	or.b32  	%r226, %r225, %r12;
	setp.lt.s32 	%p76, %r226, 0;
	setp.ge.s32 	%p77, %r225, %r149;
	or.pred  	%p78, %p77, %p75;
	or.pred  	%p79, %p78, %p76;
	@%p79 bra 	$L__BB0_39;
	cvt.s64.s32 	%rd50, %r16;
	cvt.s64.s32 	%rd51, %r307;
	add.s64 	%rd52, %rd51, %rd50;
	mad.lo.s64 	%rd53, %rd52, 3, %rd1;
	ld.global.u8 	%r227, [%rd53+3];
	add.s32 	%r324, %r324, %r227;
	ld.global.u8 	%r228, [%rd53+5];
	add.s32 	%r325, %r325, %r228;
	ld.global.u8 	%r229, [%rd53+4];
	add.s32 	%r326, %r326, %r229;
$L__BB0_39:
	add.s32 	%r307, %r307, 2;
$L__BB0_40:
	setp.eq.s32 	%p80, %r10, 0;
	@%p80 bra 	$L__BB0_43;
	setp.ge.s32 	%p81, %r12, %r150;
	or.b32  	%r230, %r307, %r12;
	setp.lt.s32 	%p82, %r230, 0;
	setp.ge.s32 	%p83, %r307, %r149;
	or.pred  	%p84, %p83, %p81;
	or.pred  	%p85, %p84, %p82;
	@%p85 bra 	$L__BB0_43;
	add.s32 	%r231, %r307, %r16;
	mul.wide.s32 	%rd54, %r231, 3;
	add.s64 	%rd55, %rd1, %rd54;
	ld.global.u8 	%r232, [%rd55];
	add.s32 	%r324, %r324, %r232;
	ld.global.u8 	%r233, [%rd55+2];
	add.s32 	%r325, %r325, %r233;
	ld.global.u8 	%r234, [%rd55+1];
	add.s32 	%r326, %r326, %r234;
$L__BB0_43:
	add.s32 	%r251, %r12, 1;
	setp.lt.s32 	%p86, %r12, %r4;
	@%p86 bra 	$L__BB0_2;
	mul.hi.s32 	%r235, %r324, -1851608123;
	add.s32 	%r236, %r235, %r324;
	shr.u32 	%r237, %r236, 31;
	shr.u32 	%r238, %r236, 7;
	add.s32 	%r239, %r238, %r237;
	mad.lo.s32 	%r240, %r149, %r1, %r2;
	cvta.to.global.u64 	%rd56, %rd2;
	mul.wide.s32 	%rd57, %r240, 3;
	add.s64 	%rd58, %rd56, %rd57;
	st.global.u8 	[%rd58], %r239;
	mul.hi.s32 	%r241, %r325, -1851608123;
	add.s32 	%r242, %r241, %r325;
	shr.u32 	%r243, %r242, 31;
	shr.u32 	%r244, %r242, 7;
	add.s32 	%r245, %r244, %r243;
	st.global.u8 	[%rd58+2], %r245;
	mul.hi.s32 	%r246, %r326, -1851608123;
	add.s32 	%r247, %r246, %r326;
	shr.u32 	%r248, %r247, 31;
	shr.u32 	%r249, %r247, 7;
	add.s32 	%r250, %r249, %r248;
	st.global.u8 	[%rd58+1], %r250;
$L__BB0_45:
	ret;

}


// ===== COMPILED SASS (sm_100) =====

	.target	sm_100

	.elftype	@"ET_EXEC"


//--------------------- .note.nv.tkinfo           --------------------------
	.section	.note.nv.tkinfo,"",@"SHT_NOTE"
	.sectionflags	@"SHF_NOTE_NV_TKINFO"
	.tkinfo
        /*0018*/ 	.word	0x00000002
        /*0030*/ 	.string	""
        /*0030*/ 	.string	"ptxas"
        /*0030*/ 	.string	"Cuda compilation tools, release 13.0, V13.0.88"
        /*0030*/ 	.string	"Build cuda_13.0.r13.0/compiler.36424714_0"
        /*0030*/ 	.string	"-arch sm_100 -m 64 "



//--------------------- .note.nv.cuinfo           --------------------------
	.section	.note.nv.cuinfo,"",@"SHT_NOTE"
	.sectionflags	@"SHF_NOTE_NV_CUINFO"
        /*0018*/ 	.short	0x0002
        /*001a*/ 	.short	0x0064
        /*001c*/ 	.short	0x0082
	.zero		2


//--------------------- .nv.info                  --------------------------
	.section	.nv.info,"",@"SHT_CUDA_INFO"
	.align	4


	//----- nvinfo : EIATTR_REGCOUNT
	.align		4
        /*0000*/ 	.byte	0x04, 0x2f
        /*0002*/ 	.short	(.L_1 - .L_0)
	.align		4
.L_0:
        /*0004*/ 	.word	index@(_Z16smoothing_kernelPK8PPMPixelPS_ii)
        /*0008*/ 	.word	0x00000020


	//----- nvinfo : EIATTR_FRAME_SIZE
	.align		4
.L_1:
        /*000c*/ 	.byte	0x04, 0x11
        /*000e*/ 	.short	(.L_3 - .L_2)
	.align		4
.L_2:
        /*0010*/ 	.word	index@(_Z16smoothing_kernelPK8PPMPixelPS_ii)
        /*0014*/ 	.word	0x00000000


	//----- nvinfo : EIATTR_MIN_STACK_SIZE
	.align		4
.L_3:
        /*0018*/ 	.byte	0x04, 0x12
        /*001a*/ 	.short	(.L_5 - .L_4)
	.align		4
.L_4:
        /*001c*/ 	.word	index@(_Z16smoothing_kernelPK8PPMPixelPS_ii)
        /*0020*/ 	.word	0x00000000
.L_5:


//--------------------- .nv.compat                --------------------------
	.section	.nv.compat,"",@"SHT_CUDA_COMPAT_INFO"
	.align	4
        /*0000*/ 	.byte	0x02, 0x09, 0x00, 0x00, 0x02, 0x02, 0x01, 0x00, 0x02, 0x05, 0x05, 0x00, 0x03, 0x07, 0x01, 0x01
        /*0010*/ 	.byte	0x02, 0x03, 0x00, 0x00, 0x02, 0x06, 0x01, 0x00, 0x04, 0x0b, 0x08, 0x00, 0x09, 0x00, 0x00, 0x00
        /*0020*/ 	.byte	0x00, 0x00, 0x00, 0x00


//--------------------- .nv.info._Z16smoothing_kernelPK8PPMPixelPS_ii --------------------------
	.section	.nv.info._Z16smoothing_kernelPK8PPMPixelPS_ii,"",@"SHT_CUDA_INFO"
	.sectionflags	@""
	.align	4


	//----- nvinfo : EIATTR_CUDA_API_VERSION
	.align		4
        /*0000*/ 	.byte	0x04, 0x37
        /*0002*/ 	.short	(.L_7 - .L_6)
.L_6:
        /*0004*/ 	.word	0x00000082


	//----- nvinfo : EIATTR_KPARAM_INFO
	.align		4
.L_7:
        /*0008*/ 	.byte	0x04, 0x17
        /*000a*/ 	.short	(.L_9 - .L_8)
.L_8:
        /*000c*/ 	.word	0x00000000
        /*0010*/ 	.short	0x0003
        /*0012*/ 	.short	0x0014
        /*0014*/ 	.byte	0x00, 0xf0, 0x11, 0x00


	//----- nvinfo : EIATTR_KPARAM_INFO
	.align		4
.L_9:
        /*0018*/ 	.byte	0x04, 0x17
        /*001a*/ 	.short	(.L_11 - .L_10)
.L_10:
        /*001c*/ 	.word	0x00000000
        /*0020*/ 	.short	0x0002
        /*0022*/ 	.short	0x0010
        /*0024*/ 	.byte	0x00, 0xf0, 0x11, 0x00


	//----- nvinfo : EIATTR_KPARAM_INFO
	.align		4
.L_11:
        /*0028*/ 	.byte	0x04, 0x17
        /*002a*/ 	.short	(.L_13 - .L_12)
.L_12:
        /*002c*/ 	.word	0x00000000
        /*0030*/ 	.short	0x0001
        /*0032*/ 	.short	0x0008
        /*0034*/ 	.byte	0x00, 0xf5, 0x21, 0x00


	//----- nvinfo : EIATTR_KPARAM_INFO
	.align		4
.L_13:
        /*0038*/ 	.byte	0x04, 0x17
        /*003a*/ 	.short	(.L_15 - .L_14)
.L_14:
        /*003c*/ 	.word	0x00000000
        /*0040*/ 	.short	0x0000
        /*0042*/ 	.short	0x0000
        /*0044*/ 	.byte	0x00, 0xf5, 0x21, 0x00


	//----- nvinfo : EIATTR_SPARSE_MMA_MASK
	.align		4
.L_15:
        /*0048*/ 	.byte	0x03, 0x50
        /*004a*/ 	.short	0x0000


	//----- nvinfo : EIATTR_MAXREG_COUNT
	.align		4
        /*004c*/ 	.byte	0x03, 0x1b
        /*004e*/ 	.short	0x00ff


	//----- nvinfo : EIATTR_MERCURY_ISA_VERSION
	.align		4
        /*0050*/ 	.byte	0x03, 0x5f
        /*0052*/ 	.short	0x0101


	//----- nvinfo : EIATTR_VRC_CTA_INIT_COUNT
	.align		4
        /*0054*/ 	.byte	0x02, 0x4a
	.zero		1
	.zero		1


	//----- nvinfo : EIATTR_EXIT_INSTR_OFFSETS
	.align		4
        /*0058*/ 	.byte	0x04, 0x1c
        /*005a*/ 	.short	(.L_17 - .L_16)


	//   ....[0]....
.L_16:
        /*005c*/ 	.word	0x000000c0


	//   ....[1]....
        /*0060*/ 	.word	0x00001500


	//----- nvinfo : EIATTR_CRS_STACK_SIZE
	.align		4
.L_17:
        /*0064*/ 	.byte	0x04, 0x1e
        /*0066*/ 	.short	(.L_19 - .L_18)
.L_18:
        /*0068*/ 	.word	0x00000000


	//----- nvinfo : EIATTR_CBANK_PARAM_SIZE
	.align		4
.L_19:
        /*006c*/ 	.byte	0x03, 0x19
        /*006e*/ 	.short	0x0018


	//----- nvinfo : EIATTR_PARAM_CBANK
	.align		4
        /*0070*/ 	.byte	0x04, 0x0a
        /*0072*/ 	.short	(.L_21 - .L_20)
	.align		4
.L_20:
        /*0074*/ 	.word	index@(.nv.constant0._Z16smoothing_kernelPK8PPMPixelPS_ii)
        /*0078*/ 	.short	0x0380
        /*007a*/ 	.short	0x0018


	//----- nvinfo : EIATTR_SW_WAR
	.align		4
.L_21:
        /*007c*/ 	.byte	0x04, 0x36
        /*007e*/ 	.short	(.L_23 - .L_22)
.L_22:
        /*0080*/ 	.word	0x00000008
.L_23:


//--------------------- .nv.callgraph             --------------------------
	.section	.nv.callgraph,"",@"SHT_CUDA_CALLGRAPH"
	.align	4
	.sectionentsize	8
	.align		4
        /*0000*/ 	.word	0x00000000
	.align		4
        /*0004*/ 	.word	0xffffffff
	.align		4
        /*0008*/ 	.word	0x00000000
	.align		4
        /*000c*/ 	.word	0xfffffffe
	.align		4
        /*0010*/ 	.word	0x00000000
	.align		4
        /*0014*/ 	.word	0xfffffffd
	.align		4
        /*0018*/ 	.word	0x00000000
	.align		4
        /*001c*/ 	.word	0xfffffffc


//--------------------- .text._Z16smoothing_kernelPK8PPMPixelPS_ii --------------------------
	.section	.text._Z16smoothing_kernelPK8PPMPixelPS_ii,"ax",@progbits
	.align	128
        .global         _Z16smoothing_kernelPK8PPMPixelPS_ii
        .type           _Z16smoothing_kernelPK8PPMPixelPS_ii,@function
        .size           _Z16smoothing_kernelPK8PPMPixelPS_ii,(.L_x_13 - _Z16smoothing_kernelPK8PPMPixelPS_ii)
        .other          _Z16smoothing_kernelPK8PPMPixelPS_ii,@"STO_CUDA_ENTRY STV_DEFAULT"
_Z16smoothing_kernelPK8PPMPixelPS_ii:
.text._Z16smoothing_kernelPK8PPMPixelPS_ii:
[----:B------:R-:W-:Y:S01]  /*0000*/  LDC R1, c[0x0][0x37c] ;  /* 0x0000df00ff017b82 */ /* 0x000fe20000000800 */
[----:B------:R-:W0:Y:S07]  /*0010*/  S2R R3, SR_TID.Y ;  /* 0x0000000000037919 */ /* 0x000e2e0000002200 */
[----:B------:R-:W0:Y:S01]  /*0020*/  S2UR UR4, SR_CTAID.Y ;  /* 0x00000000000479c3 */ /* 0x000e220000002600 */
[----:B------:R-:W1:Y:S01]  /*0030*/  LDCU.64 UR6, c[0x0][0x390] ;  /* 0x00007200ff0677ac */ /* 0x000e620008000a00 */
[----:B------:R-:W2:Y:S06]  /*0040*/  S2R R2, SR_TID.X ;  /* 0x0000000000027919 */ /* 0x000eac0000002100 */
[----:B------:R-:W0:Y:S08]  /*0050*/  LDC R0, c[0x0][0x364] ;  /* 0x0000d900ff007b82 */ /* 0x000e300000000800 */
[----:B------:R-:W2:Y:S08]  /*0060*/  S2UR UR5, SR_CTAID.X ;  /* 0x00000000000579c3 */ /* 0x000eb00000002500 */
[----:B------:R-:W2:Y:S01]  /*0070*/  LDC R7, c[0x0][0x360] ;  /* 0x0000d800ff077b82 */ /* 0x000ea20000000800 */
[----:B0-----:R-:W-:-:S05]  /*0080*/  IMAD R0, R0, UR4, R3 ;  /* 0x0000000400007c24 */ /* 0x001fca000f8e0203 */
[----:B-1----:R-:W-:Y:S01]  /*0090*/  ISETP.GE.AND P0, PT, R0, UR7, PT ;  /* 0x0000000700007c0c */ /* 0x002fe2000bf06270 */
[----:B--2---:R-:W-:-:S05]  /*00a0*/  IMAD R7, R7, UR5, R2 ;  /* 0x0000000507077c24 */ /* 0x004fca000f8e0202 */
[----:B------:R-:W-:-:S13]  /*00b0*/  ISETP.GE.OR P0, PT, R7, UR6, P0 ;  /* 0x0000000607007c0c */ /* 0x000fda0008706670 */
[----:B------:R-:W-:Y:S05]  /*00c0*/  @P0 EXIT ;  /* 0x000000000000094d */ /* 0x000fea0003800000 */
[C---:B------:R-:W-:Y:S01]  /*00d0*/  VIADD R2, R7.reuse, 0xfffffff9 ;  /* 0xfffffff907027836 */ /* 0x040fe20000000000 */
[----:B------:R-:W-:Y:S01]  /*00e0*/  BSSY.RECONVERGENT B0, `(.L_x_0) ;  /* 0x000012f000007945 */ /* 0x000fe20003800200 */
[C---:B------:R-:W-:Y:S01]  /*00f0*/  VIADD R8, R0.reuse, 0xfffffff9 ;  /* 0xfffffff900087836 */ /* 0x040fe20000000000 */
[----:B------:R-:W-:Y:S01]  /*0100*/  IADD3 R9, PT, PT, R0, 0x7, RZ ;  /* 0x0000000700097810 */ /* 0x000fe20007ffe0ff */
[----:B------:R-:W-:Y:S01]  /*0110*/  IMAD.MOV.U32 R11, RZ, RZ, RZ ;  /* 0x000000ffff0b7224 */ /* 0x000fe200078e00ff */
[----:B------:R-:W-:Y:S01]  /*0120*/  VIADDMNMX R4, R7, 0x7, R2, !PT ;  /* 0x0000000707047846 */ /* 0x000fe20007800102 */
[----:B------:R-:W-:Y:S01]  /*0130*/  IMAD.MOV.U32 R5, RZ, RZ, RZ ;  /* 0x000000ffff057224 */ /* 0x000fe200078e00ff */
[----:B------:R-:W0:Y:S03]  /*0140*/  LDCU.64 UR4, c[0x0][0x358] ;  /* 0x00006b00ff0477ac */ /* 0x000e260008000a00 */
[----:B------:R-:W-:-:S04]  /*0150*/  IMAD.IADD R16, R4, 0x1, -R7 ;  /* 0x0000000104107824 */ /* 0x000fc800078e0a07 */
[C---:B------:R-:W-:Y:S02]  /*0160*/  VIADD R4, R16.reuse, 0x8 ;  /* 0x0000000810047836 */ /* 0x040fe40000000000 */
[----:B------:R-:W-:-:S03]  /*0170*/  VIADD R16, R16, 0x7 ;  /* 0x0000000710107836 */ /* 0x000fc60000000000 */
[----:B------:R-:W-:Y:S02]  /*0180*/  LOP3.LUT R6, R4, 0x7, RZ, 0xc0, !PT ;  /* 0x0000000704067812 */ /* 0x000fe400078ec0ff */
[----:B------:R-:W-:Y:S02]  /*0190*/  ISETP.GE.U32.AND P0, PT, R16, 0x7, PT ;  /* 0x000000071000780c */ /* 0x000fe40003f06070 */
[----:B------:R-:W-:Y:S01]  /*01a0*/  LOP3.LUT R12, R4, 0xfffffff8, RZ, 0xc0, !PT ;  /* 0xfffffff8040c7812 */ /* 0x000fe200078ec0ff */
[----:B------:R-:W-:Y:S01]  /*01b0*/  VIADD R3, R6, 0xffffffff ;  /* 0xffffffff06037836 */ /* 0x000fe20000000000 */
[----:B------:R-:W-:-:S03]  /*01c0*/  LOP3.LUT R10, R4, 0x3, RZ, 0xc0, !PT ;  /* 0x00000003040a7812 */ /* 0x000fc600078ec0ff */
[----:B------:R-:W-:Y:S01]  /*01d0*/  IMAD.MOV R12, RZ, RZ, -R12 ;  /* 0x000000ffff0c7224 */ /* 0x000fe200078e0a0c */
[----:B------:R-:W-:Y:S02]  /*01e0*/  ISETP.GE.U32.AND P4, PT, R3, 0x3, PT ;  /* 0x000000030300780c */ /* 0x000fe40003f86070 */
[----:B------:R-:W-:Y:S01]  /*01f0*/  P2R R3, PR, RZ, 0x1 ;  /* 0x00000001ff037803 */ /* 0x000fe20000000000 */
[----:B0-----:R-:W-:-:S10]  /*0200*/  IMAD.MOV.U32 R3, RZ, RZ, RZ ;  /* 0x000000ffff037224 */ /* 0x001fd400078e00ff */
.L_x_11:
[----:B------:R-:W0:Y:S01]  /*0210*/  LDCU UR6, c[0x0][0x390] ;  /* 0x00007200ff0677ac */ /* 0x000e220008000800 */
[----:B------:R-:W-:Y:S01]  /*0220*/  ISETP.GE.U32.AND P0, PT, R16, 0x7, PT ;  /* 0x000000071000780c */ /* 0x000fe20003f06070 */
[----:B------:R-:W-:Y:S01]  /*0230*/  BSSY.RECONVERGENT B1, `(.L_x_1) ;  /* 0x0000096000017945 */ /* 0x000fe20003800200 */
[----:B------:R-:W-:Y:S02]  /*0240*/  IMAD.MOV.U32 R17, RZ, RZ, R2 ;  /* 0x000000ffff117224 */ /* 0x000fe400078e0002 */
[----:B0-----:R-:W-:-:S04]  /*0250*/  IMAD.U32 R13, RZ, RZ, UR6 ;  /* 0x00000006ff0d7e24 */ /* 0x001fc8000f8e00ff */
[----:B------:R-:W-:-:S05]  /*0260*/  IMAD R18, R8, R13, RZ ;  /* 0x0000000d08127224 */ /* 0x000fca00078e02ff */
[----:B------:R-:W-:Y:S05]  /*0270*/  @!P0 BRA `(.L_x_2) ;  /* 0x0000000800448947 */ /* 0x000fea0003800000 */
[----:B------:R-:W0:Y:S01]  /*0280*/  LDC R13, c[0x0][0x390] ;  /* 0x0000e400ff0d7b82 */ /* 0x000e220000000800 */
[----:B------:R-:W1:Y:S01]  /*0290*/  LDCU UR6, c[0x0][0x394] ;  /* 0x00007280ff0677ac */ /* 0x000e620008000800 */
[----:B------:R-:W-:Y:S01]  /*02a0*/  BSSY.RECONVERGENT B2, `(.L_x_3) ;  /* 0x000008d000027945 */ /* 0x000fe20003800200 */
[----:B------:R-:W-:Y:S01]  /*02b0*/  IADD3 R17, PT, PT, R7, R18, RZ ;  /* 0x0000001207117210 */ /* 0x000fe20007ffe0ff */
[----:B------:R-:W-:Y:S02]  /*02c0*/  IMAD.MOV.U32 R19, RZ, RZ, R12 ;  /* 0x000000ffff137224 */ /* 0x000fe400078e000c */
[----:B------:R-:W-:Y:S01]  /*02d0*/  IMAD.MOV.U32 R22, RZ, RZ, R7 ;  /* 0x000000ffff167224 */ /* 0x000fe200078e0007 */
[----:B-1----:R-:W-:-:S13]  /*02e0*/  ISETP.GE.AND P3, PT, R8, UR6, PT ;  /* 0x0000000608007c0c */ /* 0x002fda000bf66270 */
.L_x_4:
[----:B------:R-:W-:-:S05]  /*02f0*/  VIADD R25, R22, 0xfffffff9 ;  /* 0xfffffff916197836 */ /* 0x000fca0000000000 */
[C---:B0-----:R-:W-:Y:S02]  /*0300*/  ISETP.GE.OR P0, PT, R25.reuse, R13, P3 ;  /* 0x0000000d1900720c */ /* 0x041fe40001f06670 */
[----:B------:R-:W-:-:S04]  /*0310*/  LOP3.LUT R14, R25, R8, RZ, 0xfc, !PT ;  /* 0x00000008190e7212 */ /* 0x000fc800078efcff */
[----:B------:R-:W-:Y:S01]  /*0320*/  ISETP.LT.OR P0, PT, R14, RZ, P0 ;  /* 0x000000ff0e00720c */ /* 0x000fe20000701670 */
[----:B------:R-:W-:-:S05]  /*0330*/  VIADD R14, R22, 0xfffffffa ;  /* 0xfffffffa160e7836 */ /* 0x000fca0000000000 */
[C---:B------:R-:W-:Y:S02]  /*0340*/  ISETP.GE.OR P2, PT, R14.reuse, R13, P3 ;  /* 0x0000000d0e00720c */ /* 0x040fe40001f46670 */
[----:B------:R-:W-:-:S04]  /*0350*/  LOP3.LUT R14, R14, R8, RZ, 0xfc, !PT ;  /* 0x000000080e0e7212 */ /* 0x000fc800078efcff */
[----:B------:R-:W-:Y:S01]  /*0360*/  ISETP.LT.OR P2, PT, R14, RZ, P2 ;  /* 0x000000ff0e00720c */ /* 0x000fe20001741670 */
[----:B------:R-:W0:Y:S01]  /*0370*/  @!P0 LDC.64 R26, c[0x0][0x380] ;  /* 0x0000e000ff1a8b82 */ /* 0x000e220000000a00 */
[----:B------:R-:W-:-:S11]  /*0380*/  @!P0 VIADD R15, R17, 0xfffffff9 ;  /* 0xfffffff9110f8836 */ /* 0x000fd60000000000 */
[----:B------:R-:W1:Y:S01]  /*0390*/  @!P2 LDC.64 R20, c[0x0][0x380] ;  /* 0x0000e000ff14ab82 */ /* 0x000e620000000a00 */
[----:B0-----:R-:W-:-:S05]  /*03a0*/  @!P0 IMAD.WIDE R26, R15, 0x3, R26 ;  /* 0x000000030f1a8825 */ /* 0x001fca00078e021a */
[----:B------:R-:W2:Y:S04]  /*03b0*/  @!P0 LDG.E.U8 R14, desc[UR4][R26.64] ;  /* 0x000000041a0e8981 */ /* 0x000ea8000c1e1100 */
[----:B------:R-:W3:Y:S04]  /*03c0*/  @!P0 LDG.E.U8 R28, desc[UR4][R26.64+0x2] ;  /* 0x000002041a1c8981 */ /* 0x000ee8000c1e1100 */
[----:B------:R-:W4:Y:S01]  /*03d0*/  @!P0 LDG.E.U8 R23, desc[UR4][R26.64+0x1] ;  /* 0x000001041a178981 */ /* 0x000f22000c1e1100 */
[----:B------:R-:W-:Y:S02]  /*03e0*/  @!P2 SHF.R.S32.HI R15, RZ, 0x1f, R25 ;  /* 0x0000001fff0fa819 */ /* 0x000fe40000011419 */
[----:B------:R-:W-:-:S04]  /*03f0*/  @!P2 IADD3 R29, P1, PT, R18, R25, RZ ;  /* 0x00000019121da210 */ /* 0x000fc80007f3e0ff */
[----:B------:R-:W-:Y:S01]  /*0400*/  @!P2 LEA.HI.X.SX32 R15, R18, R15, 0x1, P1 ;  /* 0x0000000f120fa211 */ /* 0x000fe200008f0eff */
[----:B-1----:R-:W-:-:S04]  /*0410*/  @!P2 IMAD.WIDE.U32 R20, R29, 0x3, R20 ;  /* 0x000000031d14a825 */ /* 0x002fc800078e0014 */
[----:B------:R-:W-:-:S04]  /*0420*/  @!P2 IMAD R15, R15, 0x3, RZ ;  /* 0x000000030f0fa824 */ /* 0x000fc800078e02ff */
[----:B------:R-:W-:-:S05]  /*0430*/  @!P2 IMAD.IADD R21, R21, 0x1, R15 ;  /* 0x000000011515a824 */ /* 0x000fca00078e020f */
[----:B------:R-:W5:Y:S04]  /*0440*/  @!P2 LDG.E.U8 R27, desc[UR4][R20.64+0x3] ;  /* 0x00000304141ba981 */ /* 0x000f68000c1e1100 */
[----:B------:R-:W5:Y:S04]  /*0450*/  @!P2 LDG.E.U8 R24, desc[UR4][R20.64+0x5] ;  /* 0x000005041418a981 */ /* 0x000f68000c1e1100 */
[----:B------:R-:W5:Y:S01]  /*0460*/  @!P2 LDG.E.U8 R26, desc[UR4][R20.64+0x4] ;  /* 0x00000404141aa981 */ /* 0x000f62000c1e1100 */
[----:B--2---:R-:W-:Y:S01]  /*0470*/  @!P0 IADD3 R5, PT, PT, R5, R14, RZ ;  /* 0x0000000e05058210 */ /* 0x004fe20007ffe0ff */
[----:B------:R-:W-:-:S02]  /*0480*/  VIADD R14, R22, 0xfffffffb ;  /* 0xfffffffb160e7836 */ /* 0x000fc40000000000 */
[----:B---3--:R-:W-:-:S03]  /*0490*/  @!P0 IMAD.IADD R3, R3, 0x1, R28 ;  /* 0x0000000103038824 */ /* 0x008fc600078e021c */
[C---:B------:R-:W-:Y:S02]  /*04a0*/  ISETP.GE.OR P1, PT, R14.reuse, R13, P3 ;  /* 0x0000000d0e00720c */ /* 0x040fe40001f26670 */
[----:B------:R-:W-:Y:S01]  /*04b0*/  LOP3.LUT R14, R14, R8, RZ, 0xfc, !PT ;  /* 0x000000080e0e7212 */ /* 0x000fe200078efcff */
[----:B----4-:R-:W-:-:S03]  /*04c0*/  @!P0 IMAD.IADD R11, R11, 0x1, R23 ;  /* 0x000000010b0b8824 */ /* 0x010fc600078e0217 */
[----:B------:R-:W-:-:S13]  /*04d0*/  ISETP.LT.OR P1, PT, R14, RZ, P1 ;  /* 0x000000ff0e00720c */ /* 0x000fda0000f21670 */
[----:B------:R-:W0:Y:S01]  /*04e0*/  @!P1 LDC.64 R14, c[0x0][0x380] ;  /* 0x0000e000ff0e9b82 */ /* 0x000e220000000a00 */
[----:B------:R-:W-:Y:S02]  /*04f0*/  @!P1 SHF.R.S32.HI R23, RZ, 0x1f, R25 ;  /* 0x0000001fff179819 */ /* 0x000fe40000011419 */
[----:B------:R-:W-:Y:S01]  /*0500*/  @!P1 IADD3 R29, P0, PT, R18, R25, RZ ;  /* 0x00000019121d9210 */ /* 0x000fe20007f1e0ff */
[----:B-----5:R-:W-:-:S03]  /*0510*/  @!P2 IMAD.IADD R5, R5, 0x1, R27 ;  /* 0x000000010505a824 */ /* 0x020fc600078e021b */
[----:B------:R-:W-:-:S05]  /*0520*/  @!P1 LEA.HI.X.SX32 R23, R18, R23, 0x1, P0 ;  /* 0x0000001712179211 */ /* 0x000fca00000f0eff */
[----:B------:R-:W-:Y:S02]  /*0530*/  @!P1 IMAD R23, R23, 0x3, RZ ;  /* 0x0000000317179824 */ /* 0x000fe400078e02ff */
[----:B0-----:R-:W-:-:S04]  /*0540*/  @!P1 IMAD.WIDE.U32 R28, R29, 0x3, R14 ;  /* 0x000000031d1c9825 */ /* 0x001fc800078e000e */
[----:B------:R-:W-:Y:S01]  /*0550*/  VIADD R14, R22, 0xfffffffc ;  /* 0xfffffffc160e7836 */ /* 0x000fe20000000000 */
[----:B------:R-:W-:-:S04]  /*0560*/  @!P1 IADD3 R29, PT, PT, R29, R23, RZ ;  /* 0x000000171d1d9210 */ /* 0x000fc80007ffe0ff */
[C---:B------:R-:W-:Y:S02]  /*0570*/  ISETP.GE.OR P0, PT, R14.reuse, R13, P3 ;  /* 0x0000000d0e00720c */ /* 0x040fe40001f06670 */
[----:B------:R-:W-:-:S04]  /*0580*/  LOP3.LUT R14, R14, R8, RZ, 0xfc, !PT ;  /* 0x000000080e0e7212 */ /* 0x000fc800078efcff */
[----:B------:R-:W-:Y:S02]  /*0590*/  ISETP.LT.OR P0, PT, R14, RZ, P0 ;  /* 0x000000ff0e00720c */ /* 0x000fe40000701670 */
[----:B------:R-:W2:Y:S01]  /*05a0*/  @!P1 LDG.E.U8 R14, desc[UR4][R28.64+0x6] ;  /* 0x000006041c0e9981 */ /* 0x000ea2000c1e1100 */
[----:B------:R-:W-:Y:S02]  /*05b0*/  @!P2 IMAD.IADD R3, R3, 0x1, R24 ;  /* 0x000000010303a824 */ /* 0x000fe400078e0218 */
[----:B------:R-:W-:Y:S02]  /*05c0*/  @!P2 IMAD.IADD R11, R11, 0x1, R26 ;  /* 0x000000010b0ba824 */ /* 0x000fe400078e021a */
[----:B------:R-:W3:Y:S06]  /*05d0*/  @!P1 LDG.E.U8 R26, desc[UR4][R28.64+0x8] ;  /* 0x000008041c1a9981 */ /* 0x000eec000c1e1100 */
[----:B------:R-:W0:Y:S01]  /*05e0*/  @!P0 LDC.64 R20, c[0x0][0x380] ;  /* 0x0000e000ff148b82 */ /* 0x000e220000000a00 */
[----:B------:R-:W-:-:S02]  /*05f0*/  @!P0 SHF.R.S32.HI R15, RZ, 0x1f, R25 ;  /* 0x0000001fff0f8819 */ /* 0x000fc40000011419 */
[C---:B------:R-:W-:Y:S01]  /*0600*/  @!P0 IADD3 R23, P2, PT, R18.reuse, R25, RZ ;  /* 0x0000001912178210 */ /* 0x040fe20007f5e0ff */
[----:B------:R-:W4:Y:S03]  /*0610*/  @!P1 LDG.E.U8 R28, desc[UR4][R28.64+0x7] ;  /* 0x000007041c1c9981 */ /* 0x000f26000c1e1100 */
[----:B------:R-:W-:-:S05]  /*0620*/  @!P0 LEA.HI.X.SX32 R15, R18, R15, 0x1, P2 ;  /* 0x0000000f120f8211 */ /* 0x000fca00010f0eff */
[----:B------:R-:W-:Y:S02]  /*0630*/  @!P0 IMAD R15, R15, 0x3, RZ ;  /* 0x000000030f0f8824 */ /* 0x000fe400078e02ff */
[----:B0-----:R-:W-:-:S04]  /*0640*/  @!P0 IMAD.WIDE.U32 R20, R23, 0x3, R20 ;  /* 0x0000000317148825 */ /* 0x001fc800078e0014 */
[----:B------:R-:W-:-:S05]  /*0650*/  @!P0 IMAD.IADD R21, R21, 0x1, R15 ;  /* 0x0000000115158824 */ /* 0x000fca00078e020f */
[----:B------:R-:W5:Y:S04]  /*0660*/  @!P0 LDG.E.U8 R27, desc[UR4][R20.64+0x9] ;  /* 0x00000904141b8981 */ /* 0x000f68000c1e1100 */
[----:B------:R-:W5:Y:S04]  /*0670*/  @!P0 LDG.E.U8 R24, desc[UR4][R20.64+0xb] ;  /* 0x00000b0414188981 */ /* 0x000f68000c1e1100 */
[----:B------:R0:W5:Y:S02]  /*0680*/  @!P0 LDG.E.U8 R23, desc[UR4][R20.64+0xa] ;  /* 0x00000a0414178981 */ /* 0x000164000c1e1100 */
[----:B0-----:R-:W-:-:S02]  /*0690*/  VIADD R20, R22, 0xfffffffe ;  /* 0xfffffffe16147836 */ /* 0x001fc40000000000 */
[----:B--2---:R-:W-:Y:S02]  /*06a0*/  @!P1 IMAD.IADD R5, R5, 0x1, R14 ;  /* 0x0000000105059824 */ /* 0x004fe400078e020e */
[----:B------:R-:W-:-:S05]  /*06b0*/  VIADD R14, R22, 0xfffffffd ;  /* 0xfffffffd160e7836 */ /* 0x000fca0000000000 */
[C---:B------:R-:W-:Y:S02]  /*06c0*/  ISETP.GE.OR P2, PT, R14.reuse, R13, P3 ;  /* 0x0000000d0e00720c */ /* 0x040fe40001f46670 */
[----:B------:R-:W-:-:S04]  /*06d0*/  LOP3.LUT R14, R14, R8, RZ, 0xfc, !PT ;  /* 0x000000080e0e7212 */ /* 0x000fc800078efcff */
[----:B------:R-:W-:-:S13]  /*06e0*/  ISETP.LT.OR P2, PT, R14, RZ, P2 ;  /* 0x000000ff0e00720c */ /* 0x000fda0001741670 */
[----:B------:R-:W0:Y:S01]  /*06f0*/  @!P2 LDC.64 R14, c[0x0][0x380] ;  /* 0x0000e000ff0eab82 */ /* 0x000e220000000a00 */
[----:B------:R-:W-:Y:S02]  /*0700*/  @!P2 IADD3 R29, P5, PT, R18, R25, RZ ;  /* 0x00000019121da210 */ /* 0x000fe40007fbe0ff */
[----:B---3--:R-:W-:Y:S01]  /*0710*/  @!P1 IADD3 R3, PT, PT, R3, R26, RZ ;  /* 0x0000001a03039210 */ /* 0x008fe20007ffe0ff */
[----:B----4-:R-:W-:Y:S01]  /*0720*/  @!P1 IMAD.IADD R11, R11, 0x1, R28 ;  /* 0x000000010b0b9824 */ /* 0x010fe200078e021c */
[C---:B------:R-:W-:Y:S02]  /*0730*/  ISETP.GE.OR P1, PT, R20.reuse, R13, P3 ;  /* 0x0000000d1400720c */ /* 0x040fe40001f26670 */
[----:B------:R-:W-:Y:S01]  /*0740*/  LOP3.LUT R20, R20, R8, RZ, 0xfc, !PT ;  /* 0x0000000814147212 */ /* 0x000fe200078efcff */
[----:B-----5:R-:W-:Y:S02]  /*0750*/  @!P0 IMAD.IADD R5, R5, 0x1, R27 ;  /* 0x0000000105058824 */ /* 0x020fe400078e021b */
[----:B0-----:R-:W-:Y:S01]  /*0760*/  @!P2 IMAD.WIDE.U32 R26, R29, 0x3, R14 ;  /* 0x000000031d1aa825 */ /* 0x001fe200078e000e */
[----:B------:R-:W-:-:S04]  /*0770*/  @!P2 SHF.R.S32.HI R15, RZ, 0x1f, R25 ;  /* 0x0000001fff0fa819 */ /* 0x000fc80000011419 */
[----:B------:R-:W-:Y:S02]  /*0780*/  @!P2 LEA.HI.X.SX32 R15, R18, R15, 0x1, P5 ;  /* 0x0000000f120fa211 */ /* 0x000fe400028f0eff */
[----:B------:R-:W-:-:S03]  /*0790*/  ISETP.LT.OR P1, PT, R20, RZ, P1 ;  /* 0x000000ff1400720c */ /* 0x000fc60000f21670 */
[----:B------:R-:W-:-:S04]  /*07a0*/  @!P2 IMAD R15, R15, 0x3, RZ ;  /* 0x000000030f0fa824 */ /* 0x000fc800078e02ff */
[----:B------:R-:W-:-:S05]  /*07b0*/  @!P2 IMAD.IADD R27, R27, 0x1, R15 ;  /* 0x000000011b1ba824 */ /* 0x000fca00078e020f */
[----:B------:R-:W2:Y:S01]  /*07c0*/  @!P2 LDG.E.U8 R20, desc[UR4][R26.64+0xc] ;  /* 0x00000c041a14a981 */ /* 0x000ea2000c1e1100 */
[----:B------:R-:W0:Y:S01]  /*07d0*/  @!P1 LDC.64 R28, c[0x0][0x380] ;  /* 0x0000e000ff1c9b82 */ /* 0x000e220000000a00 */
[----:B------:R-:W-:Y:S01]  /*07e0*/  @!P0 IMAD.IADD R3, R3, 0x1, R24 ;  /* 0x0000000103038824 */ /* 0x000fe200078e0218 */
[----:B------:R-:W-:Y:S01]  /*07f0*/  @!P0 IADD3 R11, PT, PT, R11, R23, RZ ;  /* 0x000000170b0b8210 */ /* 0x000fe20007ffe0ff */
[----:B------:R-:W3:Y:S01]  /*0800*/  @!P2 LDG.E.U8 R24, desc[UR4][R26.64+0xe] ;  /* 0x00000e041a18a981 */ /* 0x000ee2000c1e1100 */
[----:B------:R-:W-:Y:S02]  /*0810*/  @!P1 SHF.R.S32.HI R15, RZ, 0x1f, R25 ;  /* 0x0000001fff0f9819 */ /* 0x000fe40000011419 */
[C---:B------:R-:W-:Y:S01]  /*0820*/  @!P1 IADD3 R21, P0, PT, R18.reuse, R25, RZ ;  /* 0x0000001912159210 */ /* 0x040fe20007f1e0ff */
[----:B------:R-:W4:Y:S03]  /*0830*/  @!P2 LDG.E.U8 R14, desc[UR4][R26.64+0xd] ;  /* 0x00000d041a0ea981 */ /* 0x000f26000c1e1100 */
[----:B------:R-:W-:-:S05]  /*0840*/  @!P1 LEA.HI.X.SX32 R15, R18, R15, 0x1, P0 ;  /* 0x0000000f120f9211 */ /* 0x000fca00000f0eff */
[----:B------:R-:W-:Y:S02]  /*0850*/  @!P1 IMAD R15, R15, 0x3, RZ ;  /* 0x000000030f0f9824 */ /* 0x000fe400078e02ff */
[----:B0-----:R-:W-:-:S04]  /*0860*/  @!P1 IMAD.WIDE.U32 R28, R21, 0x3, R28 ;  /* 0x00000003151c9825 */ /* 0x001fc800078e001c */
[----:B------:R-:W-:-:S05]  /*0870*/  @!P1 IMAD.IADD R29, R29, 0x1, R15 ;  /* 0x000000011d1d9824 */ /* 0x000fca00078e020f */
[----:B------:R-:W5:Y:S04]  /*0880*/  @!P1 LDG.E.U8 R15, desc[UR4][R28.64+0xf] ;  /* 0x00000f041c0f9981 */ /* 0x000f68000c1e1100 */
[----:B------:R-:W5:Y:S01]  /*0890*/  @!P1 LDG.E.U8 R26, desc[UR4][R28.64+0x11] ;  /* 0x000011041c1a9981 */ /* 0x000f62000c1e1100 */
[----:B--2---:R-:W-:Y:S02]  /*08a0*/  @!P2 IMAD.IADD R5, R5, 0x1, R20 ;  /* 0x000000010505a824 */ /* 0x004fe400078e0214 */
[----:B------:R-:W-:-:S05]  /*08b0*/  VIADD R20, R22, 0xffffffff ;  /* 0xffffffff16147836 */ /* 0x000fca0000000000 */
[C---:B------:R-:W-:Y:S02]  /*08c0*/  ISETP.GE.OR P0, PT, R20.reuse, R13, P3 ;  /* 0x0000000d1400720c */ /* 0x040fe40001f06670 */
[----:B------:R-:W-:-:S04]  /*08d0*/  LOP3.LUT R20, R20, R8, RZ, 0xfc, !PT ;  /* 0x0000000814147212 */ /* 0x000fc800078efcff */
[----:B------:R-:W-:Y:S01]  /*08e0*/  ISETP.LT.OR P0, PT, R20, RZ, P0 ;  /* 0x000000ff1400720c */ /* 0x000fe20000701670 */
[----:B---3--:R-:W-:Y:S02]  /*08f0*/  @!P2 IMAD.IADD R3, R3, 0x1, R24 ;  /* 0x000000010303a824 */ /* 0x008fe400078e0218 */
[----:B----4-:R-:W-:Y:S01]  /*0900*/  @!P2 IMAD.IADD R11, R11, 0x1, R14 ;  /* 0x000000010b0ba824 */ /* 0x010fe200078e020e */
[C---:B------:R-:W-:Y:S01]  /*0910*/  ISETP.GE.OR P2, PT, R22.reuse, R13, P3 ;  /* 0x0000000d1600720c */ /* 0x040fe20001f46670 */
[----:B------:R-:W2:Y:S08]  /*0920*/  @!P1 LDG.E.U8 R24, desc[UR4][R28.64+0x10] ;  /* 0x000010041c189981 */ /* 0x000eb0000c1e1100 */
[----:B------:R-:W0:Y:S01]  /*0930*/  @!P0 LDC.64 R20, c[0x0][0x380] ;  /* 0x0000e000ff148b82 */ /* 0x000e220000000a00 */
[----:B------:R-:W-:-:S04]  /*0940*/  LOP3.LUT R14, R22, R8, RZ, 0xfc, !PT ;  /* 0x00000008160e7212 */ /* 0x000fc800078efcff */
[----:B------:R-:W-:Y:S02]  /*0950*/  ISETP.LT.OR P2, PT, R14, RZ, P2 ;  /* 0x000000ff0e00720c */ /* 0x000fe40001741670 */
[----:B------:R-:W-:Y:S02]  /*0960*/  @!P0 IADD3 R23, P5, PT, R18, R25, RZ ;  /* 0x0000001912178210 */ /* 0x000fe40007fbe0ff */
[----:B-----5:R-:W-:Y:S02]  /*0970*/  @!P1 IADD3 R5, PT, PT, R5, R15, RZ ;  /* 0x0000000f05059210 */ /* 0x020fe40007ffe0ff */
[----:B------:R-:W-:-:S04]  /*0980*/  @!P0 SHF.R.S32.HI R15, RZ, 0x1f, R25 ;  /* 0x0000001fff0f8819 */ /* 0x000fc80000011419 */
[----:B------:R-:W-:Y:S01]  /*0990*/  @!P0 LEA.HI.X.SX32 R15, R18, R15, 0x1, P5 ;  /* 0x0000000f120f8211 */ /* 0x000fe200028f0eff */
[----:B0-----:R-:W-:-:S04]  /*09a0*/  @!P0 IMAD.WIDE.U32 R20, R23, 0x3, R20 ;  /* 0x0000000317148825 */ /* 0x001fc800078e0014 */
[----:B------:R-:W-:Y:S02]  /*09b0*/  @!P0 IMAD R23, R15, 0x3, RZ ;  /* 0x000000030f178824 */ /* 0x000fe400078e02ff */
[----:B------:R-:W0:Y:S02]  /*09c0*/  @!P2 LDC.64 R14, c[0x0][0x380] ;  /* 0x0000e000ff0eab82 */ /* 0x000e240000000a00 */
[----:B------:R-:W-:Y:S01]  /*09d0*/  @!P0 IMAD.IADD R21, R21, 0x1, R23 ;  /* 0x0000000115158824 */ /* 0x000fe200078e0217 */
[----:B------:R-:W-:Y:S01]  /*09e0*/  @!P2 SHF.R.S32.HI R27, RZ, 0x1f, R25 ;  /* 0x0000001fff1ba819 */ /* 0x000fe20000011419 */
[----:B------:R-:W-:Y:S01]  /*09f0*/  @!P1 IMAD.IADD R3, R3, 0x1, R26 ;  /* 0x0000000103039824 */ /* 0x000fe200078e021a */
[C---:B------:R-:W-:Y:S02]  /*0a00*/  @!P2 IADD3 R25, P5, PT, R18.reuse, R25, RZ ;  /* 0x000000191219a210 */ /* 0x040fe40007fbe0ff */
[----:B------:R-:W3:Y:S02]  /*0a10*/  @!P0 LDG.E.U8 R26, desc[UR4][R20.64+0x12] ;  /* 0x00001204141a8981 */ /* 0x000ee4000c1e1100 */
[----:B------:R-:W-:-:S02]  /*0a20*/  @!P2 LEA.HI.X.SX32 R27, R18, R27, 0x1, P5 ;  /* 0x0000001b121ba211 */ /* 0x000fc400028f0eff */
[----:B------:R-:W4:Y:S04]  /*0a30*/  @!P0 LDG.E.U8 R28, desc[UR4][R20.64+0x14] ;  /* 0x00001404141c8981 */ /* 0x000f28000c1e1100 */
[----:B------:R-:W5:Y:S01]  /*0a40*/  @!P0 LDG.E.U8 R23, desc[UR4][R20.64+0x13] ;  /* 0x0000130414178981 */ /* 0x000f62000c1e1100 */
[----:B------:R-:W-:Y:S02]  /*0a50*/  @!P2 IMAD R27, R27, 0x3, RZ ;  /* 0x000000031b1ba824 */ /* 0x000fe400078e02ff */
[----:B0-----:R-:W-:-:S04]  /*0a60*/  @!P2 IMAD.WIDE.U32 R14, R25, 0x3, R14 ;  /* 0x00000003190ea825 */ /* 0x001fc800078e000e */
[----:B------:R-:W-:-:S05]  /*0a70*/  @!P2 IMAD.IADD R15, R15, 0x1, R27 ;  /* 0x000000010f0fa824 */ /* 0x000fca00078e021b */
[----:B------:R-:W5:Y:S04]  /*0a80*/  @!P2 LDG.E.U8 R25, desc[UR4][R14.64+0x15] ;  /* 0x000015040e19a981 */ /* 0x000f68000c1e1100 */
[----:B------:R-:W5:Y:S04]  /*0a90*/  @!P2 LDG.E.U8 R27, desc[UR4][R14.64+0x17] ;  /* 0x000017040e1ba981 */ /* 0x000f68000c1e1100 */
[----:B------:R-:W5:Y:S01]  /*0aa0*/  @!P2 LDG.E.U8 R29, desc[UR4][R14.64+0x16] ;  /* 0x000016040e1da981 */ /* 0x000f62000c1e1100 */
[----:B------:R-:W-:Y:S01]  /*0ab0*/  VIADD R19, R19, 0x8 ;  /* 0x0000000813137836 */ /* 0x000fe20000000000 */
[----:B------:R-:W-:Y:S01]  /*0ac0*/  IADD3 R22, PT, PT, R22, 0x8, RZ ;  /* 0x0000000816167810 */ /* 0x000fe20007ffe0ff */
[----:B------:R-:W-:-:S02]  /*0ad0*/  VIADD R17, R17, 0x8 ;  /* 0x0000000811117836 */ /* 0x000fc40000000000 */
[----:B--2---:R-:W-:Y:S01]  /*0ae0*/  @!P1 IMAD.IADD R11, R11, 0x1, R24 ;  /* 0x000000010b0b9824 */ /* 0x004fe200078e0218 */
[----:B---3--:R-:W-:Y:S01]  /*0af0*/  @!P0 IADD3 R5, PT, PT, R5, R26, RZ ;  /* 0x0000001a05058210 */ /* 0x008fe20007ffe0ff */
[----:B----4-:R-:W-:Y:S02]  /*0b00*/  @!P0 IMAD.IADD R3, R3, 0x1, R28 ;  /* 0x0000000103038824 */ /* 0x010fe400078e021c */
[----:B-----5:R-:W-:Y:S01]  /*0b10*/  @!P0 IMAD.IADD R11, R11, 0x1, R23 ;  /* 0x000000010b0b8824 */ /* 0x020fe200078e0217 */
[----:B------:R-:W-:Y:S01]  /*0b20*/  ISETP.NE.AND P0, PT, R19, RZ, PT ;  /* 0x000000ff1300720c */ /* 0x000fe20003f05270 */
[----:B------:R-:W-:Y:S02]  /*0b30*/  @!P2 IMAD.IADD R5, R5, 0x1, R25 ;  /* 0x000000010505a824 */ /* 0x000fe400078e0219 */
[----:B------:R-:W-:Y:S02]  /*0b40*/  @!P2 IMAD.IADD R3, R3, 0x1, R27 ;  /* 0x000000010303a824 */ /* 0x000fe400078e021b */
[----:B------:R-:W-:-:S08]  /*0b50*/  @!P2 IMAD.IADD R11, R11, 0x1, R29 ;  /* 0x000000010b0ba824 */ /* 0x000fd000078e021d */
[----:B------:R-:W-:Y:S05]  /*0b60*/  @P0 BRA `(.L_x_4) ;  /* 0xfffffff400e00947 */ /* 0x000fea000383ffff */
[----:B------:R-:W-:Y:S05]  /*0b70*/  BSYNC.RECONVERGENT B2 ;  /* 0x0000000000027941 */ /* 0x000fea0003800200 */
.L_x_3:
[----:B------:R-:W-:-:S07]  /*0b80*/  VIADD R17, R22, 0xfffffff9 ;  /* 0xfffffff916117836 */ /* 0x000fce0000000000 */
.L_x_2:
[----:B------:R-:W-:Y:S05]  /*0b90*/  BSYNC.RECONVERGENT B1 ;  /* 0x0000000000017941 */ /* 0x000fea0003800200 */
.L_x_1:
[----:B------:R-:W-:Y:S01]  /*0ba0*/  ISETP.NE.AND P0, PT, R6, RZ, PT ;  /* 0x000000ff0600720c */ /* 0x000fe20003f05270 */
[----:B------:R-:W-:-:S12]  /*0bb0*/  BSSY.RECONVERGENT B1, `(.L_x_5) ;  /* 0x000007e000017945 */ /* 0x000fd80003800200 */
[----:B------:R-:W-:Y:S05]  /*0bc0*/  @!P0 BRA `(.L_x_6) ;  /* 0x0000000400f08947 */ /* 0x000fea0003800000 */
[----:B------:R-:W-:Y:S01]  /*0bd0*/  BSSY.RECONVERGENT B2, `(.L_x_7) ;  /* 0x0000045000027945 */ /* 0x000fe20003800200 */
[----:B------:R-:W-:-:S03]  /*0be0*/  ISETP.NE.AND P5, PT, R10, RZ, PT ;  /* 0x000000ff0a00720c */ /* 0x000fc60003fa5270 */
[----:B------:R-:W-:Y:S10]  /*0bf0*/  @!P4 BRA `(.L_x_8) ;  /* 0x000000040008c947 */ /* 0x000ff40003800000 */
[----:B------:R-:W0:Y:S01]  /*0c00*/  LDCU UR6, c[0x0][0x394] ;  /* 0x00007280ff0677ac */ /* 0x000e220008000800 */
[C---:B------:R-:W-:Y:S02]  /*0c10*/  VIADD R14, R17.reuse, 0x1 ;  /* 0x00000001110e7836 */ /* 0x040fe40000000000 */
[----:B------:R-:W-:-:S03]  /*0c20*/  VIADD R15, R17, 0x2 ;  /* 0x00000002110f7836 */ /* 0x000fc60000000000 */
[----:B------:R-:W-:Y:S02]  /*0c30*/  LOP3.LUT R19, R14, R8, RZ, 0xfc, !PT ;  /* 0x000000080e137212 */ /* 0x000fe400078efcff */
[----:B0-----:R-:W-:-:S04]  /*0c40*/  ISETP.GE.AND P0, PT, R8, UR6, PT ;  /* 0x0000000608007c0c */ /* 0x001fc8000bf06270 */
[-C--:B------:R-:W-:Y:S01]  /*0c50*/  ISETP.GE.OR P1, PT, R14, R13.reuse, P0 ;  /* 0x0000000d0e00720c */ /* 0x080fe20000726670 */
[----:B------:R-:W-:Y:S01]  /*0c60*/  VIADD R14, R17, 0x3 ;  /* 0x00000003110e7836 */ /* 0x000fe20000000000 */
[----:B------:R-:W-:Y:S02]  /*0c70*/  ISETP.GE.OR P2, PT, R15, R13, P0 ;  /* 0x0000000d0f00720c */ /* 0x000fe40000746670 */
[----:B------:R-:W-:Y:S02]  /*0c80*/  ISETP.LT.OR P1, PT, R19, RZ, P1 ;  /* 0x000000ff1300720c */ /* 0x000fe40000f21670 */
[----:B------:R-:W-:-:S04]  /*0c90*/  LOP3.LUT R15, R15, R8, RZ, 0xfc, !PT ;  /* 0x000000080f0f7212 */ /* 0x000fc800078efcff */
[----:B------:R-:W-:-:S07]  /*0ca0*/  ISETP.LT.OR P2, PT, R15, RZ, P2 ;  /* 0x000000ff0f00720c */ /* 0x000fce0001741670 */
[----:B------:R-:W-:Y:S02]  /*0cb0*/  @!P1 SHF.R.S32.HI R19, RZ, 0x1f, R17 ;  /* 0x0000001fff139819 */ /* 0x000fe40000011411 */
[----:B------:R-:W-:-:S04]  /*0cc0*/  @!P1 IADD3 R15, P3, PT, R18, R17, RZ ;  /* 0x00000011120f9210 */ /* 0x000fc80007f7e0ff */
[C---:B------:R-:W-:Y:S02]  /*0cd0*/  @!P1 LEA.HI.X.SX32 R24, R18.reuse, R19, 0x1, P3 ;  /* 0x0000001312189211 */ /* 0x040fe400018f0eff */
[----:B------:R-:W-:Y:S02]  /*0ce0*/  @!P2 SHF.R.S32.HI R23, RZ, 0x1f, R17 ;  /* 0x0000001fff17a819 */ /* 0x000fe40000011411 */
[----:B------:R-:W-:-:S04]  /*0cf0*/  @!P2 IADD3 R21, P3, PT, R18, R17, RZ ;  /* 0x000000111215a210 */ /* 0x000fc80007f7e0ff */
[----:B------:R-:W-:Y:S02]  /*0d00*/  @!P2 LEA.HI.X.SX32 R19, R18, R23, 0x1, P3 ;  /* 0x000000171213a211 */ /* 0x000fe400018f0eff */
[CC--:B------:R-:W-:Y:S02]  /*0d10*/  ISETP.GE.OR P3, PT, R14.reuse, R13.reuse, P0 ;  /* 0x0000000d0e00720c */ /* 0x0c0fe40000766670 */
[-C--:B------:R-:W-:Y:S02]  /*0d20*/  LOP3.LUT R14, R14, R8.reuse, RZ, 0xfc, !PT ;  /* 0x000000080e0e7212 */ /* 0x080fe400078efcff */
[C---:B------:R-:W-:Y:S02]  /*0d30*/  ISETP.GE.OR P0, PT, R17.reuse, R13, P0 ;  /* 0x0000000d1100720c */ /* 0x040fe40000706670 */
[----:B------:R-:W-:Y:S02]  /*0d40*/  ISETP.LT.OR P3, PT, R14, RZ, P3 ;  /* 0x000000ff0e00720c */ /* 0x000fe40001f61670 */
[----:B------:R-:W-:-:S04]  /*0d50*/  LOP3.LUT R14, R17, R8, RZ, 0xfc, !PT ;  /* 0x00000008110e7212 */ /* 0x000fc800078efcff */
[----:B------:R-:W-:Y:S01]  /*0d60*/  ISETP.LT.OR P0, PT, R14, RZ, P0 ;  /* 0x000000ff0e00720c */ /* 0x000fe20000701670 */
[----:B------:R-:W-:Y:S02]  /*0d70*/  @!P2 IMAD R19, R19, 0x3, RZ ;  /* 0x000000031313a824 */ /* 0x000fe400078e02ff */
[----:B------:R-:W-:-:S04]  /*0d80*/  @!P1 IMAD R24, R24, 0x3, RZ ;  /* 0x0000000318189824 */ /* 0x000fc800078e02ff */
[----:B------:R-:W-:Y:S02]  /*0d90*/  @!P3 SHF.R.S32.HI R23, RZ, 0x1f, R17 ;  /* 0x0000001fff17b819 */ /* 0x000fe40000011411 */
[----:B------:R-:W-:-:S04]  /*0da0*/  @!P3 IADD3 R25, P6, PT, R18, R17, RZ ;  /* 0x000000111219b210 */ /* 0x000fc80007fde0ff */
[----:B------:R-:W0:Y:S01]  /*0db0*/  @!P0 LDC.64 R28, c[0x0][0x380] ;  /* 0x0000e000ff1c8b82 */ /* 0x000e220000000a00 */
[C---:B------:R-:W-:Y:S02]  /*0dc0*/  @!P0 IADD3 R27, PT, PT, R18.reuse, R17, RZ ;  /* 0x00000011121b8210 */ /* 0x040fe40007ffe0ff */
[----:B------:R-:W-:-:S03]  /*0dd0*/  @!P3 LEA.HI.X.SX32 R23, R18, R23, 0x1, P6 ;  /* 0x000000171217b211 */ /* 0x000fc600030f0eff */
[----:B0-----:R-:W-:Y:S02]  /*0de0*/  @!P0 IMAD.WIDE R28, R27, 0x3, R28 ;  /* 0x000000031b1c8825 */ /* 0x001fe400078e021c */
[----:B------:R-:W0:Y:S03]  /*0df0*/  @!P1 LDC.64 R26, c[0x0][0x380] ;  /* 0x0000e000ff1a9b82 */ /* 0x000e260000000a00 */
[----:B------:R-:W2:Y:S04]  /*0e00*/  @!P0 LDG.E.U8 R14, desc[UR4][R28.64] ;  /* 0x000000041c0e8981 */ /* 0x000ea8000c1e1100 */
[----:B------:R-:W3:Y:S04]  /*0e10*/  @!P0 LDG.E.U8 R22, desc[UR4][R28.64+0x2] ;  /* 0x000002041c168981 */ /* 0x000ee8000c1e1100 */
[----:B------:R-:W4:Y:S01]  /*0e20*/  @!P0 LDG.E.U8 R20, desc[UR4][R28.64+0x1] ;  /* 0x000001041c148981 */ /* 0x000f22000c1e1100 */
[----:B0-----:R-:W-:-:S04]  /*0e30*/  @!P1 IMAD.WIDE.U32 R26, R15, 0x3, R26 ;  /* 0x000000030f1a9825 */ /* 0x001fc800078e001a */
[----:B------:R-:W-:Y:S02]  /*0e40*/  @!P1 IMAD.IADD R27, R27, 0x1, R24 ;  /* 0x000000011b1b9824 */ /* 0x000fe400078e0218 */
[----:B------:R-:W-:-:S03]  /*0e50*/  @!P3 IMAD R23, R23, 0x3, RZ ;  /* 0x000000031717b824 */ /* 0x000fc600078e02ff */
[----:B------:R-:W5:Y:S01]  /*0e60*/  @!P1 LDG.E.U8 R24, desc[UR4][R26.64+0x5] ;  /* 0x000005041a189981 */ /* 0x000f62000c1e1100 */
[----:B--2---:R-:W-:Y:S02]  /*0e70*/  @!P0 IMAD.IADD R5, R5, 0x1, R14 ;  /* 0x0000000105058824 */ /* 0x004fe400078e020e */
[----:B------:R-:W0:Y:S01]  /*0e80*/  @!P2 LDC.64 R14, c[0x0][0x380] ;  /* 0x0000e000ff0eab82 */ /* 0x000e220000000a00 */
[----:B---3--:R-:W-:Y:S02]  /*0e90*/  @!P0 IMAD.IADD R3, R3, 0x1, R22 ;  /* 0x0000000103038824 */ /* 0x008fe400078e0216 */
[----:B------:R-:W2:Y:S04]  /*0ea0*/  @!P1 LDG.E.U8 R22, desc[UR4][R26.64+0x3] ;  /* 0x000003041a169981 */ /* 0x000ea8000c1e1100 */
[----:B------:R-:W3:Y:S01]  /*0eb0*/  @!P1 LDG.E.U8 R26, desc[UR4][R26.64+0x4] ;  /* 0x000004041a1a9981 */ /* 0x000ee2000c1e1100 */
[----:B0-----:R-:W-:-:S04]  /*0ec0*/  @!P2 IMAD.WIDE.U32 R14, R21, 0x3, R14 ;  /* 0x00000003150ea825 */ /* 0x001fc800078e000e */
[----:B------:R-:W-:-:S05]  /*0ed0*/  @!P2 IMAD.IADD R15, R15, 0x1, R19 ;  /* 0x000000010f0fa824 */ /* 0x000fca00078e0213 */
[----:B------:R-:W3:Y:S04]  /*0ee0*/  @!P2 LDG.E.U8 R28, desc[UR4][R14.64+0x6] ;  /* 0x000006040e1ca981 */ /* 0x000ee8000c1e1100 */
[----:B------:R-:W3:Y:S04]  /*0ef0*/  @!P2 LDG.E.U8 R19, desc[UR4][R14.64+0x8] ;  /* 0x000008040e13a981 */ /* 0x000ee8000c1e1100 */
[----:B------:R0:W3:Y:S02]  /*0f00*/  @!P2 LDG.E.U8 R21, desc[UR4][R14.64+0x7] ;  /* 0x000007040e15a981 */ /* 0x0000e4000c1e1100 */
[----:B0-----:R-:W0:Y:S02]  /*0f10*/  @!P3 LDC.64 R14, c[0x0][0x380] ;  /* 0x0000e000ff0ebb82 */ /* 0x001e240000000a00 */
[----:B0-----:R-:W-:-:S04]  /*0f20*/  @!P3 IMAD.WIDE.U32 R14, R25, 0x3, R14 ;  /* 0x00000003190eb825 */ /* 0x001fc800078e000e */
[----:B------:R-:W-:-:S05]  /*0f30*/  @!P3 IMAD.IADD R15, R15, 0x1, R23 ;  /* 0x000000010f0fb824 */ /* 0x000fca00078e0217 */
[----:B------:R-:W3:Y:S04]  /*0f40*/  @!P3 LDG.E.U8 R23, desc[UR4][R14.64+0x9] ;  /* 0x000009040e17b981 */ /* 0x000ee8000c1e1100 */
[----:B------:R-:W3:Y:S04]  /*0f50*/  @!P3 LDG.E.U8 R25, desc[UR4][R14.64+0xb] ;  /* 0x00000b040e19b981 */ /* 0x000ee8000c1e1100 */
[----:B------:R-:W3:Y:S01]  /*0f60*/  @!P3 LDG.E.U8 R27, desc[UR4][R14.64+0xa] ;  /* 0x00000a040e1bb981 */ /* 0x000ee2000c1e1100 */
[----:B----4-:R-:W-:Y:S01]  /*0f70*/  @!P0 IADD3 R11, PT, PT, R11, R20, RZ ;  /* 0x000000140b0b8210 */ /* 0x010fe20007ffe0ff */
[----:B-----5:R-:W-:-:S02]  /*0f80*/  @!P1 IMAD.IADD R3, R3, 0x1, R24 ;  /* 0x0000000103039824 */ /* 0x020fc400078e0218 */
[----:B------:R-:W-:Y:S02]  /*0f90*/  VIADD R17, R17, 0x4 ;  /* 0x0000000411117836 */ /* 0x000fe40000000000 */
[----:B--2---:R-:W-:Y:S02]  /*0fa0*/  @!P1 IMAD.IADD R5, R5, 0x1, R22 ;  /* 0x0000000105059824 */ /* 0x004fe400078e0216 */
[----:B---3--:R-:W-:Y:S02]  /*0fb0*/  @!P1 IMAD.IADD R11, R11, 0x1, R26 ;  /* 0x000000010b0b9824 */ /* 0x008fe400078e021a */
[----:B------:R-:W-:Y:S02]  /*0fc0*/  @!P2 IMAD.IADD R5, R5, 0x1, R28 ;  /* 0x000000010505a824 */ /* 0x000fe400078e021c */
[----:B------:R-:W-:Y:S01]  /*0fd0*/  @!P2 IMAD.IADD R3, R3, 0x1, R19 ;  /* 0x000000010303a824 */ /* 0x000fe200078e0213 */
[----:B------:R-:W-:Y:S01]  /*0fe0*/  @!P2 IADD3 R11, PT, PT, R11, R21, RZ ;  /* 0x000000150b0ba210 */ /* 0x000fe20007ffe0ff */
[----:B------:R-:W-:-:S02]  /*0ff0*/  @!P3 IMAD.IADD R5, R5, 0x1, R23 ;  /* 0x000000010505b824 */ /* 0x000fc400078e0217 */
[----:B------:R-:W-:Y:S02]  /*1000*/  @!P3 IMAD.IADD R3, R3, 0x1, R25 ;  /* 0x000000010303b824 */ /* 0x000fe400078e0219 */
[----:B------:R-:W-:-:S07]  /*1010*/  @!P3 IMAD.IADD R11, R11, 0x1, R27 ;  /* 0x000000010b0bb824 */ /* 0x000fce00078e021b */
.L_x_8:
[----:B------:R-:W-:Y:S05]  /*1020*/  BSYNC.RECONVERGENT B2 ;  /* 0x0000000000027941 */ /* 0x000fea0003800200 */
.L_x_7:
[----:B------:R-:W-:Y:S05]  /*1030*/  @!P5 BRA `(.L_x_6) ;  /* 0x0000000000d4d947 */ /* 0x000fea0003800000 */
[----:B------:R-:W-:Y:S01]  /*1040*/  ISETP.NE.AND P0, PT, R10, 0x1, PT ;  /* 0x000000010a00780c */ /* 0x000fe20003f05270 */
[----:B------:R-:W-:Y:S01]  /*1050*/  BSSY.RECONVERGENT B2, `(.L_x_9) ;  /* 0x0000023000027945 */ /* 0x000fe20003800200 */
[----:B------:R-:W-:-:S11]  /*1060*/  LOP3.LUT P2, RZ, R4, 0x1, RZ, 0xc0, !PT ;  /* 0x0000000104ff7812 */ /* 0x000fd6000784c0ff */
[----:B------:R-:W-:Y:S05]  /*1070*/  @!P0 BRA `(.L_x_10) ;  /* 0x0000000000808947 */ /* 0x000fea0003800000 */
[----:B------:R-:W0:Y:S01]  /*1080*/  LDCU UR6, c[0x0][0x394] ;  /* 0x00007280ff0677ac */ /* 0x000e220008000800 */
[----:B------:R-:W-:-:S05]  /*1090*/  VIADD R14, R17, 0x1 ;  /* 0x00000001110e7836 */ /* 0x000fca0000000000 */
[----:B------:R-:W-:Y:S02]  /*10a0*/  LOP3.LUT R15, R14, R8, RZ, 0xfc, !PT ;  /* 0x000000080e0f7212 */ /* 0x000fe400078efcff */
[----:B0-----:R-:W-:-:S04]  /*10b0*/  ISETP.GE.AND P0, PT, R8, UR6, PT ;  /* 0x0000000608007c0c */ /* 0x001fc8000bf06270 */
[-C--:B------:R-:W-:Y:S02]  /*10c0*/  ISETP.GE.OR P1, PT, R14, R13.reuse, P0 ;  /* 0x0000000d0e00720c */ /* 0x080fe40000726670 */
[C---:B------:R-:W-:Y:S02]  /*10d0*/  LOP3.LUT R14, R17.reuse, R8, RZ, 0xfc, !PT ;  /* 0x00000008110e7212 */ /* 0x040fe400078efcff */
[----:B------:R-:W-:Y:S02]  /*10e0*/  ISETP.GE.OR P0, PT, R17, R13, P0 ;  /* 0x0000000d1100720c */ /* 0x000fe40000706670 */
[----:B------:R-:W-:Y:S02]  /*10f0*/  ISETP.LT.OR P1, PT, R15, RZ, P1 ;  /* 0x000000ff0f00720c */ /* 0x000fe40000f21670 */
[----:B------:R-:W-:-:S11]  /*1100*/  ISETP.LT.OR P0, PT, R14, RZ, P0 ;  /* 0x000000ff0e00720c */ /* 0x000fd60000701670 */
[----:B------:R-:W0:Y:S01]  /*1110*/  @!P1 LDC.64 R14, c[0x0][0x380] ;  /* 0x0000e000ff0e9b82 */ /* 0x000e220000000a00 */
[----:B------:R-:W-:Y:S02]  /*1120*/  @!P1 IADD3 R23, P3, PT, R18, R17, RZ ;  /* 0x0000001112179210 */ /* 0x000fe40007f7e0ff */
[----:B------:R-:W-:-:S04]  /*1130*/  @!P1 SHF.R.S32.HI R19, RZ, 0x1f, R17 ;  /* 0x0000001fff139819 */ /* 0x000fc80000011411 */
[C---:B------:R-:W-:Y:S01]  /*1140*/  @!P1 LEA.HI.X.SX32 R22, R18.reuse, R19, 0x1, P3 ;  /* 0x0000001312169211 */ /* 0x040fe200018f0eff */
[----:B------:R-:W1:Y:S01]  /*1150*/  @!P0 LDC.64 R20, c[0x0][0x380] ;  /* 0x0000e000ff148b82 */ /* 0x000e620000000a00 */
[----:B------:R-:W-:Y:S01]  /*1160*/  @!P0 IADD3 R19, PT, PT, R18, R17, RZ ;  /* 0x0000001112138210 */ /* 0x000fe20007ffe0ff */
[----:B0-----:R-:W-:-:S04]  /*1170*/  @!P1 IMAD.WIDE.U32 R14, R23, 0x3, R14 ;  /* 0x00000003170e9825 */ /* 0x001fc800078e000e */
[----:B------:R-:W-:Y:S02]  /*1180*/  @!P1 IMAD R23, R22, 0x3, RZ ;  /* 0x0000000316179824 */ /* 0x000fe400078e02ff */
[----:B-1----:R-:W-:-:S04]  /*1190*/  @!P0 IMAD.WIDE R20, R19, 0x3, R20 ;  /* 0x0000000313148825 */ /* 0x002fc800078e0214 */
[----:B------:R-:W-:Y:S01]  /*11a0*/  @!P1 IMAD.IADD R15, R15, 0x1, R23 ;  /* 0x000000010f0f9824 */ /* 0x000fe200078e0217 */
[----:B------:R-:W2:Y:S04]  /*11b0*/  @!P0 LDG.E.U8 R24, desc[UR4][R20.64+0x2] ;  /* 0x0000020414188981 */ /* 0x000ea8000c1e1100 */
[----:B------:R-:W3:Y:S04]  /*11c0*/  @!P0 LDG.E.U8 R22, desc[UR4][R20.64] ;  /* 0x0000000414168981 */ /* 0x000ee8000c1e1100 */
[----:B------:R-:W4:Y:S04]  /*11d0*/  @!P0 LDG.E.U8 R26, desc[UR4][R20.64+0x1] ;  /* 0x00000104141a8981 */ /* 0x000f28000c1e1100 */
[----:B------:R-:W5:Y:S04]  /*11e0*/  @!P1 LDG.E.U8 R28, desc[UR4][R14.64+0x3] ;  /* 0x000003040e1c9981 */ /* 0x000f68000c1e1100 */
[----:B------:R-:W5:Y:S04]  /*11f0*/  @!P1 LDG.E.U8 R19, desc[UR4][R14.64+0x5] ;  /* 0x000005040e139981 */ /* 0x000f68000c1e1100 */
[----:B------:R-:W5:Y:S01]  /*1200*/  @!P1 LDG.E.U8 R23, desc[UR4][R14.64+0x4] ;  /* 0x000004040e179981 */ /* 0x000f62000c1e1100 */
[----:B------:R-:W-:-:S02]  /*1210*/  VIADD R17, R17, 0x2 ;  /* 0x0000000211117836 */ /* 0x000fc40000000000 */
[----:B--2---:R-:W-:Y:S02]  /*1220*/  @!P0 IMAD.IADD R3, R3, 0x1, R24 ;  /* 0x0000000103038824 */ /* 0x004fe400078e0218 */
[----:B---3--:R-:W-:Y:S02]  /*1230*/  @!P0 IMAD.IADD R5, R5, 0x1, R22 ;  /* 0x0000000105058824 */ /* 0x008fe400078e0216 */
[----:B----4-:R-:W-:Y:S02]  /*1240*/  @!P0 IMAD.IADD R11, R11, 0x1, R26 ;  /* 0x000000010b0b8824 */ /* 0x010fe400078e021a */
[----:B-----5:R-:W-:Y:S01]  /*1250*/  @!P1 IMAD.IADD R5, R5, 0x1, R28 ;  /* 0x0000000105059824 */ /* 0x020fe200078e021c */
[----:B------:R-:W-:Y:S01]  /*1260*/  @!P1 IADD3 R3, PT, PT, R3, R19, RZ ;  /* 0x0000001303039210 */ /* 0x000fe20007ffe0ff */
[----:B------:R-:W-:-:S07]  /*1270*/  @!P1 IMAD.IADD R11, R11, 0x1, R23 ;  /* 0x000000010b0b9824 */ /* 0x000fce00078e0217 */
.L_x_10:
[----:B------:R-:W-:Y:S05]  /*1280*/  BSYNC.RECONVERGENT B2 ;  /* 0x0000000000027941 */ /* 0x000fea0003800200 */
.L_x_9:
[----:B------:R-:W-:Y:S05]  /*1290*/  @!P2 BRA `(.L_x_6) ;  /* 0x00000000003ca947 */ /* 0x000fea0003800000 */
[----:B------:R-:W0:Y:S01]  /*12a0*/  LDCU UR6, c[0x0][0x394] ;  /* 0x00007280ff0677ac */ /* 0x000e220008000800 */
[----:B------:R-:W-:Y:S02]  /*12b0*/  LOP3.LUT R14, R17, R8, RZ, 0xfc, !PT ;  /* 0x00000008110e7212 */ /* 0x000fe400078efcff */
[----:B0-----:R-:W-:-:S04]  /*12c0*/  ISETP.GE.AND P0, PT, R8, UR6, PT ;  /* 0x0000000608007c0c */ /* 0x001fc8000bf06270 */
[----:B------:R-:W-:-:S04]  /*12d0*/  ISETP.GE.OR P0, PT, R17, R13, P0 ;  /* 0x0000000d1100720c */ /* 0x000fc80000706670 */
[----:B------:R-:W-:-:S13]  /*12e0*/  ISETP.LT.OR P0, PT, R14, RZ, P0 ;  /* 0x000000ff0e00720c */ /* 0x000fda0000701670 */
[----:B------:R-:W-:Y:S05]  /*12f0*/  @P0 BRA `(.L_x_6) ;  /* 0x0000000000240947 */ /* 0x000fea0003800000 */
[----:B------:R-:W0:Y:S01]  /*1300*/  LDC.64 R14, c[0x0][0x380] ;  /* 0x0000e000ff0e7b82 */ /* 0x000e220000000a00 */
[----:B------:R-:W-:-:S04]  /*1310*/  IMAD.IADD R17, R18, 0x1, R17 ;  /* 0x0000000112117824 */ /* 0x000fc800078e0211 */
[----:B0-----:R-:W-:-:S05]  /*1320*/  IMAD.WIDE R14, R17, 0x3, R14 ;  /* 0x00000003110e7825 */ /* 0x001fca00078e020e */
[----:B------:R-:W2:Y:S04]  /*1330*/  LDG.E.U8 R18, desc[UR4][R14.64] ;  /* 0x000000040e127981 */ /* 0x000ea8000c1e1100 */
[----:B------:R-:W3:Y:S04]  /*1340*/  LDG.E.U8 R20, desc[UR4][R14.64+0x2] ;  /* 0x000002040e147981 */ /* 0x000ee8000c1e1100 */
[----:B------:R-:W4:Y:S01]  /*1350*/  LDG.E.U8 R22, desc[UR4][R14.64+0x1] ;  /* 0x000001040e167981 */ /* 0x000f22000c1e1100 */
[----:B--2---:R-:W-:Y:S02]  /*1360*/  IMAD.IADD R5, R5, 0x1, R18 ;  /* 0x0000000105057824 */ /* 0x004fe400078e0212 */
[----:B---3--:R-:W-:Y:S01]  /*1370*/  IMAD.IADD R3, R3, 0x1, R20 ;  /* 0x0000000103037824 */ /* 0x008fe200078e0214 */
[----:B----4-:R-:W-:-:S07]  /*1380*/  IADD3 R11, PT, PT, R11, R22, RZ ;  /* 0x000000160b0b7210 */ /* 0x010fce0007ffe0ff */
.L_x_6:
[----:B------:R-:W-:Y:S05]  /*1390*/  BSYNC.RECONVERGENT B1 ;  /* 0x0000000000017941 */ /* 0x000fea0003800200 */
.L_x_5:
[C---:B------:R-:W-:Y:S01]  /*13a0*/  ISETP.GE.AND P0, PT, R8.reuse, R9, PT ;  /* 0x000000090800720c */ /* 0x040fe20003f06270 */
[----:B------:R-:W-:-:S12]  /*13b0*/  VIADD R8, R8, 0x1 ;  /* 0x0000000108087836 */ /* 0x000fd80000000000 */
[----:B------:R-:W-:Y:S05]  /*13c0*/  @!P0 BRA `(.L_x_11) ;  /* 0xffffffec00908947 */ /* 0x000fea000383ffff */
[----:B------:R-:W-:Y:S05]  /*13d0*/  BSYNC.RECONVERGENT B0 ;  /* 0x0000000000007941 */ /* 0x000fea0003800200 */
.L_x_0:
[----:B------:R-:W0:Y:S01]  /*13e0*/  LDC.64 R8, c[0x0][0x388] ;  /* 0x0000e200ff087b82 */ /* 0x000e220000000a00 */
[----:B------:R-:W-:Y:S02]  /*13f0*/  IMAD.MOV.U32 R4, RZ, RZ, RZ ;  /* 0x000000ffff047224 */ /* 0x000fe400078e00ff */
[----:B------:R-:W-:Y:S02]  /*1400*/  IMAD.MOV.U32 R2, RZ, RZ, RZ ;  /* 0x000000ffff027224 */ /* 0x000fe400078e00ff */
[----:B------:R-:W-:Y:S02]  /*1410*/  IMAD.MOV.U32 R10, RZ, RZ, RZ ;  /* 0x000000ffff0a7224 */ /* 0x000fe400078e00ff */
[----:B------:R-:W-:-:S04]  /*1420*/  IMAD.HI R5, R5, -0x6e5d4c3b, R4 ;  /* 0x91a2b3c505057827 */ /* 0x000fc800078e0204 */
[----:B------:R-:W-:Y:S01]  /*1430*/  IMAD.HI R3, R3, -0x6e5d4c3b, R2 ;  /* 0x91a2b3c503037827 */ /* 0x000fe200078e0202 */
[----:B------:R-:W-:-:S03]  /*1440*/  SHF.R.U32.HI R2, RZ, 0x1f, R5 ;  /* 0x0000001fff027819 */ /* 0x000fc60000011605 */
[----:B------:R-:W-:Y:S01]  /*1450*/  IMAD.HI R11, R11, -0x6e5d4c3b, R10 ;  /* 0x91a2b3c50b0b7827 */ /* 0x000fe200078e020a */
[----:B------:R-:W-:-:S03]  /*1460*/  LEA.HI R5, R5, R2, RZ, 0x19 ;  /* 0x0000000205057211 */ /* 0x000fc600078fc8ff */
[----:B------:R-:W-:Y:S01]  /*1470*/  IMAD R7, R0, R13, R7 ;  /* 0x0000000d00077224 */ /* 0x000fe200078e0207 */
[----:B------:R-:W-:Y:S02]  /*1480*/  SHF.R.U32.HI R0, RZ, 0x1f, R3 ;  /* 0x0000001fff007819 */ /* 0x000fe40000011603 */
[----:B------:R-:W-:Y:S01]  /*1490*/  SHF.R.U32.HI R4, RZ, 0x1f, R11 ;  /* 0x0000001fff047819 */ /* 0x000fe2000001160b */
[----:B0-----:R-:W-:Y:S01]  /*14a0*/  IMAD.WIDE R8, R7, 0x3, R8 ;  /* 0x0000000307087825 */ /* 0x001fe200078e0208 */
[----:B------:R-:W-:Y:S02]  /*14b0*/  LEA.HI R3, R3, R0, RZ, 0x19 ;  /* 0x0000000003037211 */ /* 0x000fe400078fc8ff */
[----:B------:R-:W-:Y:S02]  /*14c0*/  LEA.HI R11, R11, R4, RZ, 0x19 ;  /* 0x000000040b0b7211 */ /* 0x000fe400078fc8ff */
[----:B------:R-:W-:Y:S04]  /*14d0*/  STG.E.U8 desc[UR4][R8.64], R5 ;  /* 0x0000000508007986 */ /* 0x000fe8000c101104 */
[----:B------:R-:W-:Y:S04]  /*14e0*/  STG.E.U8 desc[UR4][R8.64+0x2], R3 ;  /* 0x0000020308007986 */ /* 0x000fe8000c101104 */
[----:B------:R-:W-:Y:S01]  /*14f0*/  STG.E.U8 desc[UR4][R8.64+0x1], R11 ;  /* 0x0000010b08007986 */ /* 0x000fe2000c101104 */
[----:B------:R-:W-:Y:S05]  /*1500*/  EXIT ;  /* 0x000000000000794d */ /* 0x000fea0003800000 */
.L_x_12:
[----:B------:R-:W-:-:S00]  /*1510*/  BRA `(.L_x_12) ;  /* 0xfffffffc00fc7947 */ /* 0x000fc0000383ffff */
[----:B------:R-:W-:-:S00]  /*1520*/  NOP ;  /* 0x0000000000007918 */ /* 0x000fc00000000000 */
        /* <DEDUP_REMOVED lines=13> */
.L_x_13:


//--------------------- .nv.shared.reserved.0     --------------------------
	.section	.nv.shared.reserved.0,"aw",@nobits
	.weak		__nv_reservedSMEM_offset_0_alias
	.size		__nv_reservedSMEM_offset_0_alias, 0, 64
	.other		__nv_reservedSMEM_offset_0_alias,@"STO_CUDA_RESERVED_SHARED STV_DEFAULT"
__nv_reservedSMEM_offset_0_alias:
	.zero		0
	.zero		64


//--------------------- .nv.constant0._Z16smoothing_kernelPK8PPMPixelPS_ii --------------------------
	.section	.nv.constant0._Z16smoothing_kernelPK8PPMPixelPS_ii,"a",@progbits
	.sectionflags	@""
	.align	4
.nv.constant0._Z16smoothing_kernelPK8PPMPixelPS_ii:
	.zero		920


//--------------------- SYMBOLS --------------------------

	.type		.nv.reservedSmem.offset0,@object
	.size		.nv.reservedSmem.offset0,0x4
